//
// Generated by NVIDIA NVVM Compiler
//
// Compiler Build ID: CL-36424714
// Cuda compilation tools, release 13.0, V13.0.88
// Based on NVVM 20.0.0
//

.version 9.0
.target sm_100
.address_size 64

	// .globl	_Z20matrixMultiplyKernelPfS_S_i

.visible .entry _Z20matrixMultiplyKernelPfS_S_i(
	.param .u64 .ptr .align 1 _Z20matrixMultiplyKernelPfS_S_i_param_0,
	.param .u64 .ptr .align 1 _Z20matrixMultiplyKernelPfS_S_i_param_1,
	.param .u64 .ptr .align 1 _Z20matrixMultiplyKernelPfS_S_i_param_2,
	.param .u32 _Z20matrixMultiplyKernelPfS_S_i_param_3
)
{
	.reg .pred 	%p<26>;
	.reg .b32 	%r<82>;
	.reg .b32 	%f<97>;
	.reg .b64 	%rd<63>;

	ld.param.u64 	%rd8, [_Z20matrixMultiplyKernelPfS_S_i_param_0];
	ld.param.u64 	%rd9, [_Z20matrixMultiplyKernelPfS_S_i_param_1];
	ld.param.u64 	%rd7, [_Z20matrixMultiplyKernelPfS_S_i_param_2];
	ld.param.u32 	%r41, [_Z20matrixMultiplyKernelPfS_S_i_param_3];
	cvta.to.global.u64 	%rd1, %rd9;
	cvta.to.global.u64 	%rd2, %rd8;
	mov.u32 	%r42, %tid.x;
	mov.u32 	%r43, %ctaid.x;
	mov.u32 	%r44, %ntid.x;
	mad.lo.s32 	%r45, %r43, %r44, %r42;
	mov.u32 	%r46, %ctaid.y;
	shl.b32 	%r47, %r46, 20;
	add.s32 	%r48, %r45, %r47;
	div.s32 	%r1, %r48, %r41;
	mul.lo.s32 	%r49, %r1, %r41;
	sub.s32 	%r2, %r48, %r49;
	setp.lt.s32 	%p1, %r41, 1;
	mov.f32 	%f76, 0f00000000;
	@%p1 bra 	$L__BB0_40;
	and.b32  	%r4, %r41, 7;
	setp.lt.u32 	%p2, %r41, 8;
	mov.f32 	%f76, 0f00000000;
	mov.b32 	%r80, 0;
	@%p2 bra 	$L__BB0_20;
	and.b32  	%r80, %r41, 2147483640;
	shl.b32 	%r6, %r41, 3;
	add.s32 	%r76, %r2, %r41;
	shl.b32 	%r51, %r41, 1;
	add.s32 	%r75, %r2, %r51;
	mad.lo.s32 	%r74, %r41, 3, %r2;
	mul.wide.s32 	%rd10, %r49, 4;
	add.s64 	%rd11, %rd10, %rd2;
	add.s64 	%rd62, %rd11, 16;
	shl.b32 	%r52, %r41, 2;
	add.s32 	%r73, %r2, %r52;
	neg.s32 	%r72, %r80;
	mad.lo.s32 	%r71, %r41, 7, %r2;
	mad.lo.s32 	%r70, %r41, 6, %r2;
	mad.lo.s32 	%r69, %r41, 5, %r2;
	mov.f32 	%f76, 0f00000000;
	mov.u32 	%r77, %r2;
	mov.u32 	%r78, %r49;
$L__BB0_3:
	.pragma "nounroll";
	setp.ge.s32 	%p3, %r1, %r41;
	@%p3 bra 	$L__BB0_5;
	mul.wide.s32 	%rd12, %r78, 4;
	add.s64 	%rd13, %rd2, %rd12;
	ld.global.f32 	%f43, [%rd13];
	mul.wide.s32 	%rd14, %r77, 4;
	add.s64 	%rd15, %rd1, %rd14;
	ld.global.f32 	%f44, [%rd15];
	fma.rn.f32 	%f76, %f43, %f44, %f76;
$L__BB0_5:
	@%p3 bra 	$L__BB0_7;
	ld.global.f32 	%f45, [%rd62+-12];
	mul.wide.s32 	%rd16, %r76, 4;
	add.s64 	%rd17, %rd1, %rd16;
	ld.global.f32 	%f46, [%rd17];
	fma.rn.f32 	%f76, %f45, %f46, %f76;
$L__BB0_7:
	@%p3 bra 	$L__BB0_9;
	ld.global.f32 	%f47, [%rd62+-8];
	mul.wide.s32 	%rd18, %r75, 4;
	add.s64 	%rd19, %rd1, %rd18;
	ld.global.f32 	%f48, [%rd19];
	fma.rn.f32 	%f76, %f47, %f48, %f76;
$L__BB0_9:
	@%p3 bra 	$L__BB0_11;
	ld.global.f32 	%f49, [%rd62+-4];
	mul.wide.s32 	%rd20, %r74, 4;
	add.s64 	%rd21, %rd1, %rd20;
	ld.global.f32 	%f50, [%rd21];
	fma.rn.f32 	%f76, %f49, %f50, %f76;
$L__BB0_11:
	@%p3 bra 	$L__BB0_13;
	ld.global.f32 	%f51, [%rd62];
	mul.wide.s32 	%rd22, %r73, 4;
	add.s64 	%rd23, %rd1, %rd22;
	ld.global.f32 	%f52, [%rd23];
	fma.rn.f32 	%f76, %f51, %f52, %f76;
$L__BB0_13:
	@%p3 bra 	$L__BB0_15;
	ld.global.f32 	%f53, [%rd62+4];
	mul.wide.s32 	%rd24, %r69, 4;
	add.s64 	%rd25, %rd1, %rd24;
	ld.global.f32 	%f54, [%rd25];
	fma.rn.f32 	%f76, %f53, %f54, %f76;
$L__BB0_15:
	@%p3 bra 	$L__BB0_17;
	ld.global.f32 	%f55, [%rd62+8];
	mul.wide.s32 	%rd26, %r70, 4;
	add.s64 	%rd27, %rd1, %rd26;
	ld.global.f32 	%f56, [%rd27];
	fma.rn.f32 	%f76, %f55, %f56, %f76;
$L__BB0_17:
	@%p3 bra 	$L__BB0_19;
	ld.global.f32 	%f57, [%rd62+12];
	mul.wide.s32 	%rd28, %r71, 4;
	add.s64 	%rd29, %rd1, %rd28;
	ld.global.f32 	%f58, [%rd29];
	fma.rn.f32 	%f76, %f57, %f58, %f76;
$L__BB0_19:
	add.s32 	%r78, %r78, 8;
	add.s32 	%r77, %r77, %r6;
	add.s32 	%r76, %r76, %r6;
	add.s32 	%r75, %r75, %r6;
	add.s32 	%r74, %r74, %r6;
	add.s64 	%rd62, %rd62, 32;
	add.s32 	%r73, %r73, %r6;
	add.s32 	%r72, %r72, 8;
	add.s32 	%r71, %r71, %r6;
	add.s32 	%r70, %r70, %r6;
	add.s32 	%r69, %r69, %r6;
	setp.ne.s32 	%p11, %r72, 0;
	@%p11 bra 	$L__BB0_3;
$L__BB0_20:
	setp.eq.s32 	%p12, %r4, 0;
	@%p12 bra 	$L__BB0_40;
	and.b32  	%r36, %r41, 3;
	setp.lt.u32 	%p13, %r4, 4;
	@%p13 bra 	$L__BB0_31;
	setp.ge.s32 	%p14, %r1, %r41;
	@%p14 bra 	$L__BB0_24;
	add.s32 	%r53, %r80, %r49;
	mul.wide.s32 	%rd30, %r53, 4;
	add.s64 	%rd31, %rd2, %rd30;
	ld.global.f32 	%f60, [%rd31];
	mad.lo.s32 	%r54, %r80, %r41, %r2;
	mul.wide.s32 	%rd32, %r54, 4;
	add.s64 	%rd33, %rd1, %rd32;
	ld.global.f32 	%f61, [%rd33];
	fma.rn.f32 	%f76, %f60, %f61, %f76;
$L__BB0_24:
	setp.ge.s32 	%p15, %r1, %r41;
	cvt.s64.s32 	%rd34, %r49;
	cvt.u64.u32 	%rd35, %r80;
	add.s64 	%rd36, %rd35, %rd34;
	shl.b64 	%rd37, %rd36, 2;
	add.s64 	%rd6, %rd2, %rd37;
	@%p15 bra 	$L__BB0_26;
	ld.global.f32 	%f62, [%rd6+4];
	mad.lo.s32 	%r55, %r41, %r80, %r41;
	add.s32 	%r56, %r55, %r2;
	mul.wide.s32 	%rd38, %r56, 4;
	add.s64 	%rd39, %rd1, %rd38;
	ld.global.f32 	%f63, [%rd39];
	fma.rn.f32 	%f76, %f62, %f63, %f76;
$L__BB0_26:
	setp.ge.s32 	%p16, %r1, %r41;
	@%p16 bra 	$L__BB0_28;
	add.s32 	%r57, %r80, 2;
	ld.global.f32 	%f64, [%rd6+8];
	mad.lo.s32 	%r58, %r57, %r41, %r2;
	mul.wide.s32 	%rd40, %r58, 4;
	add.s64 	%rd41, %rd1, %rd40;
	ld.global.f32 	%f65, [%rd41];
	fma.rn.f32 	%f76, %f64, %f65, %f76;
$L__BB0_28:
	setp.ge.s32 	%p17, %r1, %r41;
	@%p17 bra 	$L__BB0_30;
	add.s32 	%r59, %r80, 3;
	ld.global.f32 	%f66, [%rd6+12];
	mad.lo.s32 	%r60, %r59, %r41, %r2;
	mul.wide.s32 	%rd42, %r60, 4;
	add.s64 	%rd43, %rd1, %rd42;
	ld.global.f32 	%f67, [%rd43];
	fma.rn.f32 	%f76, %f66, %f67, %f76;
$L__BB0_30:
	add.s32 	%r80, %r80, 4;
$L__BB0_31:
	setp.eq.s32 	%p18, %r36, 0;
	@%p18 bra 	$L__BB0_40;
	setp.eq.s32 	%p19, %r36, 1;
	mov.f32 	%f95, %f76;
	@%p19 bra 	$L__BB0_38;
	setp.ge.s32 	%p20, %r1, %r41;
	@%p20 bra 	$L__BB0_35;
	add.s32 	%r61, %r80, %r49;
	mul.wide.s32 	%rd44, %r61, 4;
	add.s64 	%rd45, %rd2, %rd44;
	ld.global.f32 	%f69, [%rd45];
	mad.lo.s32 	%r62, %r80, %r41, %r2;
	mul.wide.s32 	%rd46, %r62, 4;
	add.s64 	%rd47, %rd1, %rd46;
	ld.global.f32 	%f70, [%rd47];
	fma.rn.f32 	%f76, %f69, %f70, %f76;
$L__BB0_35:
	setp.ge.s32 	%p21, %r1, %r41;
	@%p21 bra 	$L__BB0_37;
	cvt.s64.s32 	%rd48, %r49;
	cvt.u64.u32 	%rd49, %r80;
	add.s64 	%rd50, %rd49, %rd48;
	shl.b64 	%rd51, %rd50, 2;
	add.s64 	%rd52, %rd2, %rd51;
	ld.global.f32 	%f71, [%rd52+4];
	mad.lo.s32 	%r63, %r41, %r80, %r41;
	add.s32 	%r64, %r63, %r2;
	mul.wide.s32 	%rd53, %r64, 4;
	add.s64 	%rd54, %rd1, %rd53;
	ld.global.f32 	%f72, [%rd54];
	fma.rn.f32 	%f76, %f71, %f72, %f76;
$L__BB0_37:
	add.s32 	%r80, %r80, 2;
	mov.f32 	%f95, %f76;
$L__BB0_38:
	setp.ge.s32 	%p22, %r1, %r41;
	and.b32  	%r65, %r41, 1;
	setp.eq.b32 	%p23, %r65, 1;
	not.pred 	%p24, %p23;
	or.pred  	%p25, %p24, %p22;
	selp.f32 	%f76, %f95, %f76, %p23;
	@%p25 bra 	$L__BB0_40;
	add.s32 	%r66, %r80, %r49;
	mul.wide.s32 	%rd55, %r66, 4;
	add.s64 	%rd56, %rd2, %rd55;
	ld.global.f32 	%f73, [%rd56];
	mad.lo.s32 	%r67, %r80, %r41, %r2;
	mul.wide.s32 	%rd57, %r67, 4;
	add.s64 	%rd58, %rd1, %rd57;
	ld.global.f32 	%f74, [%rd58];
	fma.rn.f32 	%f76, %f73, %f74, %f95;
$L__BB0_40:
	cvta.to.global.u64 	%rd59, %rd7;
	mad.lo.s32 	%r68, %r1, %r41, %r2;
	mul.wide.s32 	%rd60, %r68, 4;
	add.s64 	%rd61, %rd59, %rd60;
	st.global.f32 	[%rd61], %f76;
	ret;

}


// ===== COMPILED SASS (sm_100) =====

	.target	sm_100

	.elftype	@"ET_EXEC"


//--------------------- .note.nv.tkinfo           --------------------------
	.section	.note.nv.tkinfo,"",@"SHT_NOTE"
	.sectionflags	@"SHF_NOTE_NV_TKINFO"
	.tkinfo
        /*0018*/ 	.word	0x00000002
        /*0030*/ 	.string	""
        /*0030*/ 	.string	"ptxas"
        /*0030*/ 	.string	"Cuda compilation tools, release 13.0, V13.0.88"
        /*0030*/ 	.string	"Build cuda_13.0.r13.0/compiler.36424714_0"
        /*0030*/ 	.string	"-arch sm_100 -m 64 "



//--------------------- .note.nv.cuinfo           --------------------------
	.section	.note.nv.cuinfo,"",@"SHT_NOTE"
	.sectionflags	@"SHF_NOTE_NV_CUINFO"
        /*0018*/ 	.short	0x0002
        /*001a*/ 	.short	0x0064
        /*001c*/ 	.short	0x0082
	.zero		2


//--------------------- .nv.info                  --------------------------
	.section	.nv.info,"",@"SHT_CUDA_INFO"
	.align	4


	//----- nvinfo : EIATTR_REGCOUNT
	.align		4
        /*0000*/ 	.byte	0x04, 0x2f
        /*0002*/ 	.short	(.L_1 - .L_0)
	.align		4
.L_0:
        /*0004*/ 	.word	index@(_Z20matrixMultiplyKernelPfS_S_i)
        /*0008*/ 	.word	0x00000020


	//----- nvinfo : EIATTR_FRAME_SIZE
	.align		4
.L_1:
        /*000c*/ 	.byte	0x04, 0x11
        /*000e*/ 	.short	(.L_3 - .L_2)
	.align		4
.L_2:
        /*0010*/ 	.word	index@(_Z20matrixMultiplyKernelPfS_S_i)
        /*0014*/ 	.word	0x00000000


	//----- nvinfo : EIATTR_MIN_STACK_SIZE
	.align		4
.L_3:
        /*0018*/ 	.byte	0x04, 0x12
        /*001a*/ 	.short	(.L_5 - .L_4)
	.align		4
.L_4:
        /*001c*/ 	.word	index@(_Z20matrixMultiplyKernelPfS_S_i)
        /*0020*/ 	.word	0x00000000
.L_5:


//--------------------- .nv.compat                --------------------------
	.section	.nv.compat,"",@"SHT_CUDA_COMPAT_INFO"
	.align	4
        /*0000*/ 	.byte	0x02, 0x09, 0x00, 0x00, 0x02, 0x02, 0x01, 0x00, 0x02, 0x05, 0x05, 0x00, 0x03, 0x07, 0x01, 0x01
        /*0010*/ 	.byte	0x02, 0x03, 0x00, 0x00, 0x02, 0x06, 0x01, 0x00, 0x04, 0x0b, 0x08, 0x00, 0x09, 0x00, 0x00, 0x00
        /*0020*/ 	.byte	0x00, 0x00, 0x00, 0x00


//--------------------- .nv.info._Z20matrixMultiplyKernelPfS_S_i --------------------------
	.section	.nv.info._Z20matrixMultiplyKernelPfS_S_i,"",@"SHT_CUDA_INFO"
	.sectionflags	@""
	.align	4


	//----- nvinfo : EIATTR_CUDA_API_VERSION
	.align		4
        /*0000*/ 	.byte	0x04, 0x37
        /*0002*/ 	.short	(.L_7 - .L_6)
.L_6:
        /*0004*/ 	.word	0x00000082


	//----- nvinfo : EIATTR_KPARAM_INFO
	.align		4
.L_7:
        /*0008*/ 	.byte	0x04, 0x17
        /*000a*/ 	.short	(.L_9 - .L_8)
.L_8:
        /*000c*/ 	.word	0x00000000
        /*0010*/ 	.short	0x0003
        /*0012*/ 	.short	0x0018
        /*0014*/ 	.byte	0x00, 0xf0, 0x11, 0x00


	//----- nvinfo : EIATTR_KPARAM_INFO
	.align		4
.L_9:
        /*0018*/ 	.byte	0x04, 0x17
        /*001a*/ 	.short	(.L_11 - .L_10)
.L_10:
        /*001c*/ 	.word	0x00000000
        /*0020*/ 	.short	0x0002
        /*0022*/ 	.short	0x0010
        /*0024*/ 	.byte	0x00, 0xf5, 0x21, 0x00


	//----- nvinfo : EIATTR_KPARAM_INFO
	.align		4
.L_11:
        /*0028*/ 	.byte	0x04, 0x17
        /*002a*/ 	.short	(.L_13 - .L_12)
.L_12:
        /*002c*/ 	.word	0x00000000
        /*0030*/ 	.short	0x0001
        /*0032*/ 	.short	0x0008
        /*0034*/ 	.byte	0x00, 0xf5, 0x21, 0x00


	//----- nvinfo : EIATTR_KPARAM_INFO
	.align		4
.L_13:
        /*0038*/ 	.byte	0x04, 0x17
        /*003a*/ 	.short	(.L_15 - .L_14)
.L_14:
        /*003c*/ 	.word	0x00000000
        /*0040*/ 	.short	0x0000
        /*0042*/ 	.short	0x0000
        /*0044*/ 	.byte	0x00, 0xf5, 0x21, 0x00


	//----- nvinfo : EIATTR_SPARSE_MMA_MASK
	.align		4
.L_15:
        /*0048*/ 	.byte	0x03, 0x50
        /*004a*/ 	.short	0x0000


	//----- nvinfo : EIATTR_MAXREG_COUNT
	.align		4
        /*004c*/ 	.byte	0x03, 0x1b
        /*004e*/ 	.short	0x00ff


	//----- nvinfo : EIATTR_MERCURY_ISA_VERSION
	.align		4
        /*0050*/ 	.byte	0x03, 0x5f
        /*0052*/ 	.short	0x0101


	//----- nvinfo : EIATTR_VRC_CTA_INIT_COUNT
	.align		4
        /*0054*/ 	.byte	0x02, 0x4a
	.zero		1
	.zero		1


	//----- nvinfo : EIATTR_EXIT_INSTR_OFFSETS
	.align		4
        /*0058*/ 	.byte	0x04, 0x1c
        /*005a*/ 	.short	(.L_17 - .L_16)


	//   ....[0]....
.L_16:
        /*005c*/ 	.word	0x00000d70


	//----- nvinfo : EIATTR_CRS_STACK_SIZE
	.align		4
.L_17:
        /*0060*/ 	.byte	0x04, 0x1e
        /*0062*/ 	.short	(.L_19 - .L_18)
.L_18:
        /*0064*/ 	.word	0x00000000


	//----- nvinfo : EIATTR_CBANK_PARAM_SIZE
	.align		4
.L_19:
        /*0068*/ 	.byte	0x03, 0x19
        /*006a*/ 	.short	0x001c


	//----- nvinfo : EIATTR_PARAM_CBANK
	.align		4
        /*006c*/ 	.byte	0x04, 0x0a
        /*006e*/ 	.short	(.L_21 - .L_20)
	.align		4
.L_20:
        /*0070*/ 	.word	index@(.nv.constant0._Z20matrixMultiplyKernelPfS_S_i)
        /*0074*/ 	.short	0x0380
        /*0076*/ 	.short	0x001c


	//----- nvinfo : EIATTR_SW_WAR
	.align		4
.L_21:
        /*0078*/ 	.byte	0x04, 0x36
        /*007a*/ 	.short	(.L_23 - .L_22)
.L_22:
        /*007c*/ 	.word	0x00000008
.L_23:


//--------------------- .nv.callgraph             --------------------------
	.section	.nv.callgraph,"",@"SHT_CUDA_CALLGRAPH"
	.align	4
	.sectionentsize	8
	.align		4
        /*0000*/ 	.word	0x00000000
	.align		4
        /*0004*/ 	.word	0xffffffff
	.align		4
        /*0008*/ 	.word	0x00000000
	.align		4
        /*000c*/ 	.word	0xfffffffe
	.align		4
        /*0010*/ 	.word	0x00000000
	.align		4
        /*0014*/ 	.word	0xfffffffd
	.align		4
        /*0018*/ 	.word	0x00000000
	.align		4
        /*001c*/ 	.word	0xfffffffc


//--------------------- .text._Z20matrixMultiplyKernelPfS_S_i --------------------------
	.section	.text._Z20matrixMultiplyKernelPfS_S_i,"ax",@progbits
	.align	128
        .global         _Z20matrixMultiplyKernelPfS_S_i
        .type           _Z20matrixMultiplyKernelPfS_S_i,@function
        .size           _Z20matrixMultiplyKernelPfS_S_i,(.L_x_9 - _Z20matrixMultiplyKernelPfS_S_i)
        .other          _Z20matrixMultiplyKernelPfS_S_i,@"STO_CUDA_ENTRY STV_DEFAULT"
_Z20matrixMultiplyKernelPfS_S_i:
.text._Z20matrixMultiplyKernelPfS_S_i:
[----:B------:R-:W-:Y:S01]  /*0000*/  LDC R1, c[0x0][0x37c] ;  /* 0x0000df00ff017b82 */ /* 0x000fe20000000800 */
[----:B------:R-:W0:Y:S01]  /*0010*/  LDCU UR4, c[0x0][0x398] ;  /* 0x00007300ff0477ac */ /* 0x000e220008000800 */
[----:B------:R-:W1:Y:S06]  /*0020*/  S2R R2, SR_TID.X ;  /* 0x0000000000027919 */ /* 0x000e6c0000002100 */
[----:B------:R-:W1:Y:S01]  /*0030*/  LDC R5, c[0x0][0x360] ;  /* 0x0000d800ff057b82 */ /* 0x000e620000000800 */
[----:B------:R-:W2:Y:S01]  /*0040*/  S2R R7, SR_CTAID.Y ;  /* 0x0000000000077919 */ /* 0x000ea20000002600 */
[----:B0-----:R-:W-:-:S06]  /*0050*/  MOV R0, UR4 ;  /* 0x0000000400007c02 */ /* 0x001fcc0008000f00 */
[----:B------:R-:W1:Y:S01]  /*0060*/  S2UR UR4, SR_CTAID.X ;  /* 0x00000000000479c3 */ /* 0x000e620000002500 */
[----:B------:R-:W-:-:S04]  /*0070*/  IABS R6, R0 ;  /* 0x0000000000067213 */ /* 0x000fc80000000000 */
[----:B------:R-:W0:Y:S08]  /*0080*/  I2F.RP R4, R6 ;  /* 0x0000000600047306 */ /* 0x000e300000209400 */
[----:B0-----:R-:W0:Y:S01]  /*0090*/  MUFU.RCP R4, R4 ;  /* 0x0000000400047308 */ /* 0x001e220000001000 */
[----:B-1----:R-:W-:Y:S01]  /*00a0*/  IMAD R2, R5, UR4, R2 ;  /* 0x0000000405027c24 */ /* 0x002fe2000f8e0202 */
[----:B------:R-:W1:Y:S04]  /*00b0*/  LDCU.64 UR4, c[0x0][0x358] ;  /* 0x00006b00ff0477ac */ /* 0x000e680008000a00 */
[----:B--2---:R-:W-:Y:S01]  /*00c0*/  LEA R7, R7, R2, 0x14 ;  /* 0x0000000207077211 */ /* 0x004fe200078ea0ff */
[----:B------:R-:W-:Y:S01]  /*00d0*/  IMAD.MOV.U32 R2, RZ, RZ, RZ ;  /* 0x000000ffff027224 */ /* 0x000fe200078e00ff */
[----:B0-----:R-:W-:-:S02]  /*00e0*/  IADD3 R3, PT, PT, R4, 0xffffffe, RZ ;  /* 0x0ffffffe04037810 */ /* 0x001fc40007ffe0ff */
[----:B------:R-:W-:-:S04]  /*00f0*/  IABS R4, R7 ;  /* 0x0000000700047213 */ /* 0x000fc80000000000 */
[----:B------:R-:W0:Y:S02]  /*0100*/  F2I.FTZ.U32.TRUNC.NTZ R3, R3 ;  /* 0x0000000300037305 */ /* 0x000e24000021f000 */
[----:B0-----:R-:W-:-:S05]  /*0110*/  IMAD.MOV R8, RZ, RZ, -R3 ;  /* 0x000000ffff087224 */ /* 0x001fca00078e0a03 */
[----:B------:R-:W-:-:S05]  /*0120*/  MOV R5, R8 ;  /* 0x0000000800057202 */ /* 0x000fca0000000f00 */
[----:B------:R-:W-:-:S04]  /*0130*/  IMAD R5, R5, R6, RZ ;  /* 0x0000000605057224 */ /* 0x000fc800078e02ff */
[----:B------:R-:W-:Y:S01]  /*0140*/  IMAD.HI.U32 R2, R3, R5, R2 ;  /* 0x0000000503027227 */ /* 0x000fe200078e0002 */
[----:B------:R-:W-:-:S05]  /*0150*/  MOV R5, R4 ;  /* 0x0000000400057202 */ /* 0x000fca0000000f00 */
[----:B------:R-:W-:-:S05]  /*0160*/  IMAD.HI.U32 R2, R2, R5, RZ ;  /* 0x0000000502027227 */ /* 0x000fca00078e00ff */
[----:B------:R-:W-:-:S05]  /*0170*/  IADD3 R3, PT, PT, -R2, RZ, RZ ;  /* 0x000000ff02037210 */ /* 0x000fca0007ffe1ff */
[----:B------:R-:W-:Y:S02]  /*0180*/  IMAD R3, R6, R3, R5 ;  /* 0x0000000306037224 */ /* 0x000fe400078e0205 */
[----:B------:R-:W-:-:S03]  /*0190*/  HFMA2 R5, -RZ, RZ, 0, 0 ;  /* 0x00000000ff057431 */ /* 0x000fc600000001ff */
[----:B------:R-:W-:-:S13]  /*01a0*/  ISETP.GT.U32.AND P2, PT, R6, R3, PT ;  /* 0x000000030600720c */ /* 0x000fda0003f44070 */
[----:B------:R-:W-:Y:S01]  /*01b0*/  @!P2 IMAD.IADD R3, R3, 0x1, -R6 ;  /* 0x000000010303a824 */ /* 0x000fe200078e0a06 */
[----:B------:R-:W-:Y:S02]  /*01c0*/  @!P2 IADD3 R2, PT, PT, R2, 0x1, RZ ;  /* 0x000000010202a810 */ /* 0x000fe40007ffe0ff */
[----:B------:R-:W-:Y:S02]  /*01d0*/  ISETP.NE.AND P2, PT, R0, RZ, PT ;  /* 0x000000ff0000720c */ /* 0x000fe40003f45270 */
[----:B------:R-:W-:Y:S02]  /*01e0*/  ISETP.GE.U32.AND P0, PT, R3, R6, PT ;  /* 0x000000060300720c */ /* 0x000fe40003f06070 */
[----:B------:R-:W-:-:S04]  /*01f0*/  LOP3.LUT R3, R7, R0, RZ, 0x3c, !PT ;  /* 0x0000000007037212 */ /* 0x000fc800078e3cff */
[----:B------:R-:W-:-:S07]  /*0200*/  ISETP.GE.AND P1, PT, R3, RZ, PT ;  /* 0x000000ff0300720c */ /* 0x000fce0003f26270 */
[----:B------:R-:W-:Y:S02]  /*0210*/  @P0 IADD3 R2, PT, PT, R2, 0x1, RZ ;  /* 0x0000000102020810 */ /* 0x000fe40007ffe0ff */
[----:B------:R-:W-:-:S04]  /*0220*/  ISETP.GE.AND P0, PT, R0, 0x1, PT ;  /* 0x000000010000780c */ /* 0x000fc80003f06270 */
[----:B------:R-:W-:Y:S01]  /*0230*/  @!P1 IMAD.MOV R2, RZ, RZ, -R2 ;  /* 0x000000ffff029224 */ /* 0x000fe200078e0a02 */
[----:B------:R-:W-:-:S05]  /*0240*/  @!P2 LOP3.LUT R2, RZ, R0, RZ, 0x33, !PT ;  /* 0x00000000ff02a212 */ /* 0x000fca00078e33ff */
[----:B------:R-:W-:-:S05]  /*0250*/  IMAD R3, R2, R0, RZ ;  /* 0x0000000002037224 */ /* 0x000fca00078e02ff */
[----:B------:R-:W-:Y:S01]  /*0260*/  IADD3 R7, PT, PT, R7, -R3, RZ ;  /* 0x8000000307077210 */ /* 0x000fe20007ffe0ff */
[----:B-1----:R-:W-:Y:S06]  /*0270*/  @!P0 BRA `(.L_x_0) ;  /* 0x0000000800ac8947 */ /* 0x002fec0003800000 */
[C---:B------:R-:W-:Y:S01]  /*0280*/  ISETP.GE.U32.AND P1, PT, R0.reuse, 0x8, PT ;  /* 0x000000080000780c */ /* 0x040fe20003f26070 */
[----:B------:R-:W-:Y:S01]  /*0290*/  IMAD.MOV.U32 R5, RZ, RZ, RZ ;  /* 0x000000ffff057224 */ /* 0x000fe200078e00ff */
[----:B------:R-:W-:Y:S02]  /*02a0*/  LOP3.LUT R4, R0, 0x7, RZ, 0xc0, !PT ;  /* 0x0000000700047812 */ /* 0x000fe400078ec0ff */
[----:B------:R-:W-:Y:S02]  /*02b0*/  MOV R6, RZ ;  /* 0x000000ff00067202 */ /* 0x000fe40000000f00 */
[----:B------:R-:W-:-:S07]  /*02c0*/  ISETP.NE.AND P0, PT, R4, RZ, PT ;  /* 0x000000ff0400720c */ /* 0x000fce0003f05270 */
[----:B------:R-:W-:Y:S06]  /*02d0*/  @!P1 BRA `(.L_x_1) ;  /* 0x0000000400309947 */ /* 0x000fec0003800000 */
[----:B------:R-:W0:Y:S01]  /*02e0*/  LDC.64 R8, c[0x0][0x380] ;  /* 0x0000e000ff087b82 */ /* 0x000e220000000a00 */
[----:B------:R-:W-:Y:S01]  /*02f0*/  LOP3.LUT R6, R0, 0x7ffffff8, RZ, 0xc0, !PT ;  /* 0x7ffffff800067812 */ /* 0x000fe200078ec0ff */
[----:B------:R-:W-:Y:S01]  /*0300*/  IMAD.IADD R23, R7, 0x1, R0 ;  /* 0x0000000107177824 */ /* 0x000fe200078e0200 */
[----:B------:R-:W-:Y:S01]  /*0310*/  ISETP.GE.AND P1, PT, R2, R0, PT ;  /* 0x000000000200720c */ /* 0x000fe20003f26270 */
[C-C-:B------:R-:W-:Y:S01]  /*0320*/  IMAD R10, R0.reuse, 0x3, R7.reuse ;  /* 0x00000003000a7824 */ /* 0x140fe200078e0207 */
[CC--:B------:R-:W-:Y:S01]  /*0330*/  LEA R11, R0.reuse, R7.reuse, 0x2 ;  /* 0x00000007000b7211 */ /* 0x0c0fe200078e10ff */
[C-C-:B------:R-:W-:Y:S01]  /*0340*/  IMAD R18, R0.reuse, 0x7, R7.reuse ;  /* 0x0000000700127824 */ /* 0x140fe200078e0207 */
[----:B------:R-:W-:Y:S01]  /*0350*/  MOV R22, R7 ;  /* 0x0000000700167202 */ /* 0x000fe20000000f00 */
[C-C-:B------:R-:W-:Y:S01]  /*0360*/  IMAD R19, R0.reuse, 0x6, R7.reuse ;  /* 0x0000000600137824 */ /* 0x140fe200078e0207 */
[----:B------:R-:W-:Y:S01]  /*0370*/  MOV R24, R3 ;  /* 0x0000000300187202 */ /* 0x000fe20000000f00 */
[----:B------:R-:W-:-:S02]  /*0380*/  IMAD R20, R0, 0x5, R7 ;  /* 0x0000000500147824 */ /* 0x000fc400078e0207 */
[----:B------:R-:W-:Y:S02]  /*0390*/  IMAD.MOV.U32 R5, RZ, RZ, RZ ;  /* 0x000000ffff057224 */ /* 0x000fe400078e00ff */
[----:B------:R-:W-:Y:S02]  /*03a0*/  IMAD.MOV R25, RZ, RZ, -R6 ;  /* 0x000000ffff197224 */ /* 0x000fe400078e0a06 */
[----:B0-----:R-:W-:-:S03]  /*03b0*/  IMAD.WIDE R8, R3, 0x4, R8 ;  /* 0x0000000403087825 */ /* 0x001fc600078e0208 */
[----:B------:R-:W-:-:S04]  /*03c0*/  IADD3 R26, P2, PT, R8, 0x10, RZ ;  /* 0x00000010081a7810 */ /* 0x000fc80007f5e0ff */
[----:B------:R-:W-:Y:S02]  /*03d0*/  IADD3.X R21, PT, PT, RZ, R9, RZ, P2, !PT ;  /* 0x00000009ff157210 */ /* 0x000fe400017fe4ff */
[----:B------:R-:W-:-:S07]  /*03e0*/  LEA R9, R0, R7, 0x1 ;  /* 0x0000000700097211 */ /* 0x000fce00078e08ff */
.L_x_2:
[----:B------:R-:W0:Y:S08]  /*03f0*/  LDC.64 R12, c[0x0][0x380] ;  /* 0x0000e000ff0c7b82 */ /* 0x000e300000000a00 */
[----:B------:R-:W1:Y:S08]  /*0400*/  LDC.64 R28, c[0x0][0x388] ;  /* 0x0000e200ff1c7b82 */ /* 0x000e700000000a00 */
[----:B------:R-:W2:Y:S08]  /*0410*/  @!P1 LDC.64 R14, c[0x0][0x388] ;  /* 0x0000e200ff0e9b82 */ /* 0x000eb00000000a00 */
[----:B------:R-:W3:Y:S01]  /*0420*/  @!P1 LDC.64 R16, c[0x0][0x388] ;  /* 0x0000e200ff109b82 */ /* 0x000ee20000000a00 */
[----:B0-----:R-:W-:-:S05]  /*0430*/  @!P1 IMAD.WIDE R12, R24, 0x4, R12 ;  /* 0x00000004180c9825 */ /* 0x001fca00078e020c */
[----:B------:R0:W4:Y:S01]  /*0440*/  @!P1 LDG.E R0, desc[UR4][R12.64] ;  /* 0x000000040c009981 */ /* 0x000122000c1e1900 */
[----:B-1----:R-:W-:-:S05]  /*0450*/  @!P1 IMAD.WIDE R28, R22, 0x4, R28 ;  /* 0x00000004161c9825 */ /* 0x002fca00078e021c */
[----:B------:R-:W4:Y:S01]  /*0460*/  @!P1 LDG.E R8, desc[UR4][R28.64] ;  /* 0x000000041c089981 */ /* 0x000f22000c1e1900 */
[----:B0-----:R-:W0:Y:S01]  /*0470*/  @!P1 LDC.64 R12, c[0x0][0x388] ;  /* 0x0000e200ff0c9b82 */ /* 0x001e220000000a00 */
[----:B--2---:R-:W-:-:S05]  /*0480*/  @!P1 IMAD.WIDE R14, R9, 0x4, R14 ;  /* 0x00000004090e9825 */ /* 0x004fca00078e020e */
[----:B------:R1:W2:Y:S01]  /*0490*/  @!P1 LDG.E R28, desc[UR4][R14.64] ;  /* 0x000000040e1c9981 */ /* 0x0002a2000c1e1900 */
[----:B---3--:R-:W-:-:S06]  /*04a0*/  @!P1 IMAD.WIDE R16, R23, 0x4, R16 ;  /* 0x0000000417109825 */ /* 0x008fcc00078e0210 */
[----:B------:R-:W3:Y:S01]  /*04b0*/  @!P1 LDG.E R16, desc[UR4][R16.64] ;  /* 0x0000000410109981 */ /* 0x000ee2000c1e1900 */
[----:B-1----:R-:W-:Y:S02]  /*04c0*/  MOV R14, R26 ;  /* 0x0000001a000e7202 */ /* 0x002fe40000000f00 */
[----:B------:R-:W-:Y:S01]  /*04d0*/  MOV R15, R21 ;  /* 0x00000015000f7202 */ /* 0x000fe20000000f00 */
[----:B------:R-:W1:Y:S04]  /*04e0*/  @!P1 LDC.64 R26, c[0x0][0x388] ;  /* 0x0000e200ff1a9b82 */ /* 0x000e680000000a00 */
[----:B------:R-:W3:Y:S04]  /*04f0*/  @!P1 LDG.E R21, desc[UR4][R14.64+-0xc] ;  /* 0xfffff4040e159981 */ /* 0x000ee8000c1e1900 */
[----:B------:R-:W2:Y:S01]  /*0500*/  @!P1 LDG.E R29, desc[UR4][R14.64+-0x8] ;  /* 0xfffff8040e1d9981 */ /* 0x000ea2000c1e1900 */
[----:B0-----:R-:W-:-:S06]  /*0510*/  @!P1 IMAD.WIDE R12, R10, 0x4, R12 ;  /* 0x000000040a0c9825 */ /* 0x001fcc00078e020c */
[----:B------:R-:W5:Y:S04]  /*0520*/  @!P1 LDG.E R13, desc[UR4][R12.64] ;  /* 0x000000040c0d9981 */ /* 0x000f68000c1e1900 */
[----:B------:R-:W5:Y:S01]  /*0530*/  @!P1 LDG.E R12, desc[UR4][R14.64+-0x4] ;  /* 0xfffffc040e0c9981 */ /* 0x000f62000c1e1900 */
[----:B-1----:R-:W-:-:S04]  /*0540*/  @!P1 IMAD.WIDE R26, R11, 0x4, R26 ;  /* 0x000000040b1a9825 */ /* 0x002fc800078e021a */
[----:B----4-:R-:W-:Y:S02]  /*0550*/  @!P1 FFMA R5, R0, R8, R5 ;  /* 0x0000000800059223 */ /* 0x010fe40000000005 */
[----:B------:R0:W4:Y:S04]  /*0560*/  @!P1 LDG.E R8, desc[UR4][R26.64] ;  /* 0x000000041a089981 */ /* 0x000128000c1e1900 */
[----:B------:R-:W4:Y:S01]  /*0570*/  @!P1 LDG.E R0, desc[UR4][R14.64] ;  /* 0x000000040e009981 */ /* 0x000f22000c1e1900 */
[----:B---3--:R-:W-:Y:S02]  /*0580*/  @!P1 FFMA R5, R21, R16, R5 ;  /* 0x0000001015059223 */ /* 0x008fe40000000005 */
[----:B------:R-:W1:Y:S01]  /*0590*/  @!P1 LDC.64 R16, c[0x0][0x388] ;  /* 0x0000e200ff109b82 */ /* 0x000e620000000a00 */
[----:B------:R-:W3:Y:S01]  /*05a0*/  @!P1 LDG.E R21, desc[UR4][R14.64+0x4] ;  /* 0x000004040e159981 */ /* 0x000ee2000c1e1900 */
[----:B--2---:R-:W-:-:S06]  /*05b0*/  @!P1 FFMA R5, R29, R28, R5 ;  /* 0x0000001c1d059223 */ /* 0x004fcc0000000005 */
[----:B------:R-:W2:Y:S01]  /*05c0*/  @!P1 LDC.64 R28, c[0x0][0x388] ;  /* 0x0000e200ff1c9b82 */ /* 0x000ea20000000a00 */
[----:B-----5:R-:W-:-:S07]  /*05d0*/  @!P1 FFMA R5, R12, R13, R5 ;  /* 0x0000000d0c059223 */ /* 0x020fce0000000005 */
[----:B------:R-:W5:Y:S01]  /*05e0*/  @!P1 LDC.64 R12, c[0x0][0x388] ;  /* 0x0000e200ff0c9b82 */ /* 0x000f620000000a00 */
[----:B--2---:R-:W-:-:S06]  /*05f0*/  @!P1 IMAD.WIDE R28, R20, 0x4, R28 ;  /* 0x00000004141c9825 */ /* 0x004fcc00078e021c */
[----:B------:R-:W3:Y:S01]  /*0600*/  @!P1 LDG.E R28, desc[UR4][R28.64] ;  /* 0x000000041c1c9981 */ /* 0x000ee2000c1e1900 */
[----:B-1----:R-:W-:-:S04]  /*0610*/  @!P1 IMAD.WIDE R16, R19, 0x4, R16 ;  /* 0x0000000413109825 */ /* 0x002fc800078e0210 */
[----:B-----5:R-:W-:Y:S02]  /*0620*/  @!P1 IMAD.WIDE R12, R18, 0x4, R12 ;  /* 0x00000004120c9825 */ /* 0x020fe400078e020c */
[----:B------:R-:W2:Y:S04]  /*0630*/  @!P1 LDG.E R16, desc[UR4][R16.64] ;  /* 0x0000000410109981 */ /* 0x000ea8000c1e1900 */
[----:B------:R-:W5:Y:S04]  /*0640*/  @!P1 LDG.E R17, desc[UR4][R12.64] ;  /* 0x000000040c119981 */ /* 0x000f68000c1e1900 */
[----:B------:R-:W2:Y:S04]  /*0650*/  @!P1 LDG.E R12, desc[UR4][R14.64+0x8] ;  /* 0x000008040e0c9981 */ /* 0x000ea8000c1e1900 */
[----:B------:R-:W5:Y:S01]  /*0660*/  @!P1 LDG.E R13, desc[UR4][R14.64+0xc] ;  /* 0x00000c040e0d9981 */ /* 0x000f62000c1e1900 */
[----:B0-----:R-:W-:Y:S01]  /*0670*/  IADD3 R26, P2, PT, R14, 0x20, RZ ;  /* 0x000000200e1a7810 */ /* 0x001fe20007f5e0ff */
[----:B------:R-:W-:Y:S01]  /*0680*/  VIADD R25, R25, 0x8 ;  /* 0x0000000819197836 */ /* 0x000fe20000000000 */
[----:B------:R-:W-:Y:S01]  /*0690*/  IADD3 R24, PT, PT, R24, 0x8, RZ ;  /* 0x0000000818187810 */ /* 0x000fe20007ffe0ff */
[----:B----4-:R-:W-:-:S02]  /*06a0*/  @!P1 FFMA R5, R0, R8, R5 ;  /* 0x0000000800059223 */ /* 0x010fc40000000005 */
[----:B------:R-:W0:Y:S02]  /*06b0*/  LDC R0, c[0x0][0x398] ;  /* 0x0000e600ff007b82 */ /* 0x000e240000000800 */
[C---:B0-----:R-:W-:Y:S01]  /*06c0*/  IMAD R22, R0.reuse, 0x8, R22 ;  /* 0x0000000800167824 */ /* 0x041fe200078e0216 */
[C---:B------:R-:W-:Y:S01]  /*06d0*/  LEA R23, R0.reuse, R23, 0x3 ;  /* 0x0000001700177211 */ /* 0x040fe200078e18ff */
[C---:B------:R-:W-:Y:S01]  /*06e0*/  IMAD R10, R0.reuse, 0x8, R10 ;  /* 0x00000008000a7824 */ /* 0x040fe200078e020a */
[C---:B------:R-:W-:Y:S01]  /*06f0*/  LEA R9, R0.reuse, R9, 0x3 ;  /* 0x0000000900097211 */ /* 0x040fe200078e18ff */
[C---:B------:R-:W-:Y:S01]  /*0700*/  IMAD R20, R0.reuse, 0x8, R20 ;  /* 0x0000000800147824 */ /* 0x040fe200078e0214 */
[C---:B------:R-:W-:Y:S02]  /*0710*/  LEA R11, R0.reuse, R11, 0x3 ;  /* 0x0000000b000b7211 */ /* 0x040fe400078e18ff */
[C---:B------:R-:W-:Y:S02]  /*0720*/  LEA R18, R0.reuse, R18, 0x3 ;  /* 0x0000001200127211 */ /* 0x040fe400078e18ff */
[----:B------:R-:W-:Y:S01]  /*0730*/  LEA R19, R0, R19, 0x3 ;  /* 0x0000001300137211 */ /* 0x000fe200078e18ff */
[----:B---3--:R-:W-:Y:S01]  /*0740*/  @!P1 FFMA R5, R21, R28, R5 ;  /* 0x0000001c15059223 */ /* 0x008fe20000000005 */
[----:B------:R-:W-:-:S02]  /*0750*/  IADD3.X R21, PT, PT, RZ, R15, RZ, P2, !PT ;  /* 0x0000000fff157210 */ /* 0x000fc400017fe4ff */
[----:B------:R-:W-:Y:S01]  /*0760*/  ISETP.NE.AND P2, PT, R25, RZ, PT ;  /* 0x000000ff1900720c */ /* 0x000fe20003f45270 */
[----:B--2---:R-:W-:-:S04]  /*0770*/  @!P1 FFMA R5, R12, R16, R5 ;  /* 0x000000100c059223 */ /* 0x004fc80000000005 */
[----:B-----5:R-:W-:-:S08]  /*0780*/  @!P1 FFMA R5, R13, R17, R5 ;  /* 0x000000110d059223 */ /* 0x020fd00000000005 */
[----:B------:R-:W-:Y:S05]  /*0790*/  @P2 BRA `(.L_x_2) ;  /* 0xfffffffc00142947 */ /* 0x000fea000383ffff */
.L_x_1:
[----:B------:R-:W-:Y:S05]  /*07a0*/  @!P0 BRA `(.L_x_0) ;  /* 0x0000000400608947 */ /* 0x000fea0003800000 */
[----:B------:R-:W-:Y:S02]  /*07b0*/  ISETP.GE.U32.AND P1, PT, R4, 0x4, PT ;  /* 0x000000040400780c */ /* 0x000fe40003f26070 */
[----:B------:R-:W-:-:S04]  /*07c0*/  LOP3.LUT R20, R0, 0x3, RZ, 0xc0, !PT ;  /* 0x0000000300147812 */ /* 0x000fc800078ec0ff */
[----:B------:R-:W-:-:S07]  /*07d0*/  ISETP.NE.AND P0, PT, R20, RZ, PT ;  /* 0x000000ff1400720c */ /* 0x000fce0003f05270 */
[----:B------:R-:W-:Y:S06]  /*07e0*/  @!P1 BRA `(.L_x_3) ;  /* 0x0000000000949947 */ /* 0x000fec0003800000 */
[----:B------:R-:W-:Y:S01]  /*07f0*/  ISETP.GE.AND P1, PT, R2, R0, PT ;  /* 0x000000000200720c */ /* 0x000fe20003f26270 */
[----:B------:R-:W0:Y:S01]  /*0800*/  LDC.64 R16, c[0x0][0x380] ;  /* 0x0000e000ff107b82 */ /* 0x000e220000000a00 */
[----:B------:R-:W1:Y:S01]  /*0810*/  LDCU.64 UR6, c[0x0][0x380] ;  /* 0x00007000ff0677ac */ /* 0x000e620008000a00 */
[----:B------:R-:W-:-:S04]  /*0820*/  IADD3 R13, P2, PT, R3, R6, RZ ;  /* 0x00000006030d7210 */ /* 0x000fc80007f5e0ff */
[C---:B------:R-:W-:Y:S02]  /*0830*/  LEA.HI.X.SX32 R22, R3.reuse, RZ, 0x1, P2 ;  /* 0x000000ff03167211 */ /* 0x040fe400010f0eff */
[----:B------:R-:W2:Y:S04]  /*0840*/  LDC.64 R18, c[0x0][0x388] ;  /* 0x0000e200ff127b82 */ /* 0x000ea80000000a00 */
[C---:B------:R-:W-:Y:S01]  /*0850*/  @!P1 IMAD R4, R6.reuse, R0, R0 ;  /* 0x0000000006049224 */ /* 0x040fe200078e0200 */
[----:B------:R-:W-:Y:S01]  /*0860*/  @!P1 IADD3 R21, PT, PT, R3, R6, RZ ;  /* 0x0000000603159210 */ /* 0x000fe20007ffe0ff */
[----:B------:R-:W-:Y:S02]  /*0870*/  @!P1 IMAD R23, R6, R0, R7 ;  /* 0x0000000006179224 */ /* 0x000fe400078e0207 */
[----:B------:R-:W3:Y:S01]  /*0880*/  @!P1 LDC.64 R14, c[0x0][0x388] ;  /* 0x0000e200ff0e9b82 */ /* 0x000ee20000000a00 */
[----:B------:R-:W-:-:S02]  /*0890*/  @!P1 IADD3 R25, PT, PT, R7, R4, RZ ;  /* 0x0000000407199210 */ /* 0x000fc40007ffe0ff */
[----:B------:R-:W-:Y:S02]  /*08a0*/  @!P1 IADD3 R4, PT, PT, R6, 0x2, RZ ;  /* 0x0000000206049810 */ /* 0x000fe40007ffe0ff */
[----:B-1----:R-:W-:-:S03]  /*08b0*/  LEA R12, P2, R13, UR6, 0x2 ;  /* 0x000000060d0c7c11 */ /* 0x002fc6000f8410ff */
[----:B------:R-:W1:Y:S01]  /*08c0*/  @!P1 LDC.64 R8, c[0x0][0x388] ;  /* 0x0000e200ff089b82 */ /* 0x000e620000000a00 */
[----:B0-----:R-:W-:Y:S01]  /*08d0*/  @!P1 IMAD.WIDE R16, R21, 0x4, R16 ;  /* 0x0000000415109825 */ /* 0x001fe200078e0210 */
[----:B------:R-:W-:-:S03]  /*08e0*/  LEA.HI.X R13, R13, UR7, R22, 0x2, P2 ;  /* 0x000000070d0d7c11 */ /* 0x000fc600090f1416 */
[----:B------:R-:W-:Y:S02]  /*08f0*/  @!P1 IMAD R21, R4, R0, R7 ;  /* 0x0000000004159224 */ /* 0x000fe400078e0207 */
[----:B------:R-:W-:Y:S01]  /*0900*/  @!P1 VIADD R22, R6, 0x3 ;  /* 0x0000000306169836 */ /* 0x000fe20000000000 */
[----:B------:R-:W0:Y:S01]  /*0910*/  @!P1 LDC.64 R10, c[0x0][0x388] ;  /* 0x0000e200ff0a9b82 */ /* 0x000e220000000a00 */
[----:B--2---:R-:W-:Y:S01]  /*0920*/  @!P1 IMAD.WIDE R18, R23, 0x4, R18 ;  /* 0x0000000417129825 */ /* 0x004fe200078e0212 */
[----:B------:R-:W2:Y:S04]  /*0930*/  @!P1 LDG.E R16, desc[UR4][R16.64] ;  /* 0x0000000410109981 */ /* 0x000ea8000c1e1900 */
[----:B------:R-:W4:Y:S01]  /*0940*/  @!P1 LDG.E R4, desc[UR4][R12.64+0x4] ;  /* 0x000004040c049981 */ /* 0x000f22000c1e1900 */
[----:B---3--:R-:W-:-:S03]  /*0950*/  @!P1 IMAD.WIDE R14, R25, 0x4, R14 ;  /* 0x00000004190e9825 */ /* 0x008fc600078e020e */
[----:B------:R-:W2:Y:S04]  /*0960*/  @!P1 LDG.E R18, desc[UR4][R18.64] ;  /* 0x0000000412129981 */ /* 0x000ea8000c1e1900 */
[----:B------:R-:W4:Y:S01]  /*0970*/  @!P1 LDG.E R14, desc[UR4][R14.64] ;  /* 0x000000040e0e9981 */ /* 0x000f22000c1e1900 */
[----:B-1----:R-:W-:-:S03]  /*0980*/  @!P1 IMAD.WIDE R8, R21, 0x4, R8 ;  /* 0x0000000415089825 */ /* 0x002fc600078e0208 */
[----:B------:R-:W3:Y:S01]  /*0990*/  @!P1 LDG.E R24, desc[UR4][R12.64+0xc] ;  /* 0x00000c040c189981 */ /* 0x000ee2000c1e1900 */
[----:B------:R-:W-:-:S03]  /*09a0*/  @!P1 IMAD R21, R22, R0, R7 ;  /* 0x0000000016159224 */ /* 0x000fc600078e0207 */
[----:B------:R-:W5:Y:S01]  /*09b0*/  @!P1 LDG.E R8, desc[UR4][R8.64] ;  /* 0x0000000408089981 */ /* 0x000f62000c1e1900 */
[----:B0-----:R-:W-:-:S03]  /*09c0*/  @!P1 IMAD.WIDE R10, R21, 0x4, R10 ;  /* 0x00000004150a9825 */ /* 0x001fc600078e020a */
[----:B------:R-:W5:Y:S04]  /*09d0*/  @!P1 LDG.E R22, desc[UR4][R12.64+0x8] ;  /* 0x000008040c169981 */ /* 0x000f68000c1e1900 */
[----:B------:R-:W3:Y:S01]  /*09e0*/  @!P1 LDG.E R10, desc[UR4][R10.64] ;  /* 0x000000040a0a9981 */ /* 0x000ee2000c1e1900 */
[----:B------:R-:W-:Y:S01]  /*09f0*/  IADD3 R6, PT, PT, R6, 0x4, RZ ;  /* 0x0000000406067810 */ /* 0x000fe20007ffe0ff */
[----:B--2---:R-:W-:-:S04]  /*0a00*/  @!P1 FFMA R5, R16, R18, R5 ;  /* 0x0000001210059223 */ /* 0x004fc80000000005 */
[----:B----4-:R-:W-:-:S04]  /*0a10*/  @!P1 FFMA R5, R4, R14, R5 ;  /* 0x0000000e04059223 */ /* 0x010fc80000000005 */
[----:B-----5:R-:W-:-:S04]  /*0a20*/  @!P1 FFMA R5, R22, R8, R5 ;  /* 0x0000000816059223 */ /* 0x020fc80000000005 */
[----:B---3--:R-:W-:-:S07]  /*0a30*/  @!P1 FFMA R5, R24, R10, R5 ;  /* 0x0000000a18059223 */ /* 0x008fce0000000005 */
.L_x_3:
[----:B------:R-:W-:Y:S05]  /*0a40*/  @!P0 BRA `(.L_x_0) ;  /* 0x0000000000b88947 */ /* 0x000fea0003800000 */
[----:B------:R-:W-:Y:S02]  /*0a50*/  ISETP.NE.AND P0, PT, R20, 0x1, PT ;  /* 0x000000011400780c */ /* 0x000fe40003f05270 */
[----:B------:R-:W-:-:S11]  /*0a60*/  MOV R4, R5 ;  /* 0x0000000500047202 */ /* 0x000fd60000000f00 */
[----:B------:R-:W-:Y:S05]  /*0a70*/  @!P0 BRA `(.L_x_4) ;  /* 0x00000000006c8947 */ /* 0x000fea0003800000 */
[----:B------:R-:W-:Y:S01]  /*0a80*/  ISETP.GE.AND P0, PT, R2, R0, PT ;  /* 0x000000000200720c */ /* 0x000fe20003f06270 */
[----:B------:R-:W-:-:S12]  /*0a90*/  BSSY.RECONVERGENT B0, `(.L_x_5) ;  /* 0x0000017000007945 */ /* 0x000fd80003800200 */
[----:B------:R-:W-:Y:S05]  /*0aa0*/  @P0 BRA `(.L_x_6) ;  /* 0x0000000000540947 */ /* 0x000fea0003800000 */
[----:B------:R-:W0:Y:S01]  /*0ab0*/  LDC.64 R14, c[0x0][0x380] ;  /* 0x0000e000ff0e7b82 */ /* 0x000e220000000a00 */
[----:B------:R-:W1:Y:S01]  /*0ac0*/  LDCU.64 UR6, c[0x0][0x380] ;  /* 0x00007000ff0677ac */ /* 0x000e620008000a00 */
[C---:B------:R-:W-:Y:S01]  /*0ad0*/  IADD3 R11, PT, PT, R3.reuse, R6, RZ ;  /* 0x00000006030b7210 */ /* 0x040fe20007ffe0ff */
[----:B------:R-:W-:Y:S01]  /*0ae0*/  IMAD R16, R6, R0, R0 ;  /* 0x0000000006107224 */ /* 0x000fe200078e0200 */
[----:B------:R-:W-:-:S03]  /*0af0*/  IADD3 R4, P0, PT, R3, R6, RZ ;  /* 0x0000000603047210 */ /* 0x000fc60007f1e0ff */
[----:B------:R-:W-:Y:S01]  /*0b00*/  IMAD.IADD R19, R7, 0x1, R16 ;  /* 0x0000000107137824 */ /* 0x000fe200078e0210 */
[----:B------:R-:W2:Y:S01]  /*0b10*/  LDC.64 R12, c[0x0][0x388] ;  /* 0x0000e200ff0c7b82 */ /* 0x000ea20000000a00 */
[----:B------:R-:W-:-:S07]  /*0b20*/  LEA.HI.X.SX32 R17, R3, RZ, 0x1, P0 ;  /* 0x000000ff03117211 */ /* 0x000fce00000f0eff */
[----:B------:R-:W3:Y:S01]  /*0b30*/  LDC.64 R8, c[0x0][0x388] ;  /* 0x0000e200ff087b82 */ /* 0x000ee20000000a00 */
[----:B-1----:R-:W-:Y:S01]  /*0b40*/  LEA R10, P0, R4, UR6, 0x2 ;  /* 0x00000006040a7c11 */ /* 0x002fe2000f8010ff */
[----:B0-----:R-:W-:-:S04]  /*0b50*/  IMAD.WIDE R14, R11, 0x4, R14 ;  /* 0x000000040b0e7825 */ /* 0x001fc800078e020e */
[----:B------:R-:W-:Y:S02]  /*0b60*/  IMAD R11, R6, R0, R7 ;  /* 0x00000000060b7224 */ /* 0x000fe400078e0207 */
[----:B------:R-:W4:Y:S02]  /*0b70*/  LDG.E R14, desc[UR4][R14.64] ;  /* 0x000000040e0e7981 */ /* 0x000f24000c1e1900 */
[----:B--2---:R-:W-:Y:S01]  /*0b80*/  IMAD.WIDE R12, R11, 0x4, R12 ;  /* 0x000000040b0c7825 */ /* 0x004fe200078e020c */
[----:B------:R-:W-:-:S05]  /*0b90*/  LEA.HI.X R11, R4, UR7, R17, 0x2, P0 ;  /* 0x00000007040b7c11 */ /* 0x000fca00080f1411 */
[----:B------:R-:W4:Y:S01]  /*0ba0*/  LDG.E R12, desc[UR4][R12.64] ;  /* 0x000000040c0c7981 */ /* 0x000f22000c1e1900 */
[----:B---3--:R-:W-:-:S03]  /*0bb0*/  IMAD.WIDE R8, R19, 0x4, R8 ;  /* 0x0000000413087825 */ /* 0x008fc600078e0208 */
[----:B------:R-:W2:Y:S04]  /*0bc0*/  LDG.E R10, desc[UR4][R10.64+0x4] ;  /* 0x000004040a0a7981 */ /* 0x000ea8000c1e1900 */
[----:B------:R-:W2:Y:S01]  /*0bd0*/  LDG.E R8, desc[UR4][R8.64] ;  /* 0x0000000408087981 */ /* 0x000ea2000c1e1900 */
[----:B----4-:R-:W-:-:S04]  /*0be0*/  FFMA R5, R14, R12, R5 ;  /* 0x0000000c0e057223 */ /* 0x010fc80000000005 */
[----:B--2---:R-:W-:-:S07]  /*0bf0*/  FFMA R5, R8, R10, R5 ;  /* 0x0000000a08057223 */ /* 0x004fce0000000005 */
.L_x_6:
[----:B------:R-:W-:Y:S05]  /*0c00*/  BSYNC.RECONVERGENT B0 ;  /* 0x0000000000007941 */ /* 0x000fea0003800200 */
.L_x_5:
[----:B------:R-:W-:Y:S02]  /*0c10*/  IADD3 R6, PT, PT, R6, 0x2, RZ ;  /* 0x0000000206067810 */ /* 0x000fe40007ffe0ff */
[----:B------:R-:W-:-:S07]  /*0c20*/  MOV R4, R5 ;  /* 0x0000000500047202 */ /* 0x000fce0000000f00 */
.L_x_4:
[----:B------:R-:W-:Y:S01]  /*0c30*/  LOP3.LUT R8, R0, 0x1, RZ, 0xc0, !PT ;  /* 0x0000000100087812 */ /* 0x000fe200078ec0ff */
[----:B------:R-:W-:Y:S03]  /*0c40*/  BSSY.RECONVERGENT B0, `(.L_x_0) ;  /* 0x000000e000007945 */ /* 0x000fe60003800200 */
[----:B------:R-:W-:-:S04]  /*0c50*/  ISETP.NE.U32.AND P1, PT, R8, 0x1, PT ;  /* 0x000000010800780c */ /* 0x000fc80003f25070 */
[----:B------:R-:W-:Y:S02]  /*0c60*/  ISETP.GE.OR P0, PT, R2, R0, P1 ;  /* 0x000000000200720c */ /* 0x000fe40000f06670 */
[----:B------:R-:W-:-:S11]  /*0c70*/  FSEL R5, R4, R5, !P1 ;  /* 0x0000000504057208 */ /* 0x000fd60004800000 */
[----:B------:R-:W-:Y:S05]  /*0c80*/  @P0 BRA `(.L_x_7) ;  /* 0x0000000000240947 */ /* 0x000fea0003800000 */
[----:B------:R-:W0:Y:S01]  /*0c90*/  LDC.64 R8, c[0x0][0x380] ;  /* 0x0000e000ff087b82 */ /* 0x000e220000000a00 */
[----:B------:R-:W-:Y:S01]  /*0ca0*/  IADD3 R3, PT, PT, R3, R6, RZ ;  /* 0x0000000603037210 */ /* 0x000fe20007ffe0ff */
[----:B------:R-:W-:-:S06]  /*0cb0*/  IMAD R5, R6, R0, R7 ;  /* 0x0000000006057224 */ /* 0x000fcc00078e0207 */
[----:B------:R-:W1:Y:S01]  /*0cc0*/  LDC.64 R10, c[0x0][0x388] ;  /* 0x0000e200ff0a7b82 */ /* 0x000e620000000a00 */
[----:B0-----:R-:W-:-:S06]  /*0cd0*/  IMAD.WIDE R8, R3, 0x4, R8 ;  /* 0x0000000403087825 */ /* 0x001fcc00078e0208 */
[----:B------:R-:W2:Y:S01]  /*0ce0*/  LDG.E R9, desc[UR4][R8.64] ;  /* 0x0000000408097981 */ /* 0x000ea2000c1e1900 */
[----:B-1----:R-:W-:-:S06]  /*0cf0*/  IMAD.WIDE R10, R5, 0x4, R10 ;  /* 0x00000004050a7825 */ /* 0x002fcc00078e020a */
[----:B------:R-:W2:Y:S02]  /*0d00*/  LDG.E R10, desc[UR4][R10.64] ;  /* 0x000000040a0a7981 */ /* 0x000ea4000c1e1900 */
[----:B--2---:R-:W-:-:S07]  /*0d10*/  FFMA R5, R9, R10, R4 ;  /* 0x0000000a09057223 */ /* 0x004fce0000000004 */
.L_x_7:
[----:B------:R-:W-:Y:S05]  /*0d20*/  BSYNC.RECONVERGENT B0 ;  /* 0x0000000000007941 */ /* 0x000fea0003800200 */
.L_x_0:
[----:B------:R-:W0:Y:S01]  /*0d30*/  LDC.64 R8, c[0x0][0x390] ;  /* 0x0000e400ff087b82 */ /* 0x000e220000000a00 */
[----:B------:R-:W-:-:S04]  /*0d40*/  IMAD R3, R2, R0, R7 ;  /* 0x0000000002037224 */ /* 0x000fc800078e0207 */
[----:B0-----:R-:W-:-:S05]  /*0d50*/  IMAD.WIDE R2, R3, 0x4, R8 ;  /* 0x0000000403027825 */ /* 0x001fca00078e0208 */
[----:B------:R-:W-:Y:S01]  /*0d60*/  STG.E desc[UR4][R2.64], R5 ;  /* 0x0000000502007986 */ /* 0x000fe2000c101904 */
[----:B------:R-:W-:Y:S05]  /*0d70*/  EXIT ;  /* 0x000000000000794d */ /* 0x000fea0003800000 */
.L_x_8:
[----:B------:R-:W-:-:S00]  /*0d80*/  BRA `(.L_x_8) ;  /* 0xfffffffc00fc7947 */ /* 0x000fc0000383ffff */
[----:B------:R-:W-:-:S00]  /*0d90*/  NOP ;  /* 0x0000000000007918 */ /* 0x000fc00000000000 */
        /* <DEDUP_REMOVED lines=14> */
.L_x_9:


//--------------------- .nv.shared.reserved.0     --------------------------
	.section	.nv.shared.reserved.0,"aw",@nobits
	.weak		__nv_reservedSMEM_offset_0_alias
	.size		__nv_reservedSMEM_offset_0_alias, 0, 64
	.other		__nv_reservedSMEM_offset_0_alias,@"STO_CUDA_RESERVED_SHARED STV_DEFAULT"
__nv_reservedSMEM_offset_0_alias:
	.zero		0
	.zero		64


//--------------------- .nv.constant0._Z20matrixMultiplyKernelPfS_S_i --------------------------
	.section	.nv.constant0._Z20matrixMultiplyKernelPfS_S_i,"a",@progbits
	.sectionflags	@""
	.align	4
.nv.constant0._Z20matrixMultiplyKernelPfS_S_i:
	.zero		924


//--------------------- SYMBOLS --------------------------

	.type		.nv.reservedSmem.offset0,@object
	.size		.nv.reservedSmem.offset0,0x4
